	.headerflags	@"EF_CUDA_TEXMODE_UNIFIED EF_CUDA_64BIT_ADDRESS EF_CUDA_ACCELERATORS EF_CUDA_SM90 EF_CUDA_VIRTUAL_SM(EF_CUDA_SM90)"
	.elftype	@"ET_EXEC"


//--------------------- .nv.info                  --------------------------
	.section	.nv.info,"",@"SHT_CUDA_INFO"
	.align	4


	//----- nvinfo : EIATTR_REGCOUNT
	.align		4
        /*0000*/ 	.byte	0x04, 0x2f
        /*0002*/ 	.short	(.L_2 - .L_1)
	.align		4
.L_1:
        /*0004*/ 	.word	index@(triton_poi_fused_cat_21)
        /*0008*/ 	.word	0x00000014


	//----- nvinfo : EIATTR_MIN_STACK_SIZE
	.align		4
.L_2:
        /*000c*/ 	.byte	0x04, 0x12
        /*000e*/ 	.short	(.L_4 - .L_3)
	.align		4
.L_3:
        /*0010*/ 	.word	index@(triton_poi_fused_cat_21)
        /*0014*/ 	.word	0x00000000


	//----- nvinfo : EIATTR_FRAME_SIZE
	.align		4
.L_4:
        /*0018*/ 	.byte	0x04, 0x11
        /*001a*/ 	.short	(.L_6 - .L_5)
	.align		4
.L_5:
        /*001c*/ 	.word	index@(triton_poi_fused_cat_21)
        /*0020*/ 	.word	0x00000000


	//----- nvinfo : EIATTR_MIN_STACK_SIZE
	.align		4
.L_6:
        /*0024*/ 	.byte	0x04, 0x12
        /*0026*/ 	.short	(.L_8 - .L_7)
	.align		4
.L_7:
        /*0028*/ 	.word	index@(triton_poi_fused_cat_21)
        /*002c*/ 	.word	0x00000000
.L_8:


//--------------------- .nv.info.triton_poi_fused_cat_21 --------------------------
	.section	.nv.info.triton_poi_fused_cat_21,"",@"SHT_CUDA_INFO"
	.sectionflags	@""
	.align	4


	//----- nvinfo : EIATTR_CUDA_API_VERSION
	.align		4
        /*0000*/ 	.byte	0x04, 0x37
        /*0002*/ 	.short	(.L_10 - .L_9)
.L_9:
        /*0004*/ 	.word	0x0000007c


	//----- nvinfo : EIATTR_KPARAM_INFO
	.align		4
.L_10:
        /*0008*/ 	.byte	0x04, 0x17
        /*000a*/ 	.short	(.L_12 - .L_11)
.L_11:
        /*000c*/ 	.word	0x00000000
        /*0010*/ 	.short	0x0003
        /*0012*/ 	.short	0x0018
        /*0014*/ 	.byte	0x00, 0xf0, 0x11, 0x00


	//----- nvinfo : EIATTR_KPARAM_INFO
	.align		4
.L_12:
        /*0018*/ 	.byte	0x04, 0x17
        /*001a*/ 	.short	(.L_14 - .L_13)
.L_13:
        /*001c*/ 	.word	0x00000000
        /*0020*/ 	.short	0x0002
        /*0022*/ 	.short	0x0010
        /*0024*/ 	.byte	0x00, 0xf4, 0x21, 0x00


	//----- nvinfo : EIATTR_KPARAM_INFO
	.align		4
.L_14:
        /*0028*/ 	.byte	0x04, 0x17
        /*002a*/ 	.short	(.L_16 - .L_15)
.L_15:
        /*002c*/ 	.word	0x00000000
        /*0030*/ 	.short	0x0001
        /*0032*/ 	.short	0x0008
        /*0034*/ 	.byte	0x00, 0xf4, 0x21, 0x00


	//----- nvinfo : EIATTR_KPARAM_INFO
	.align		4
.L_16:
        /*0038*/ 	.byte	0x04, 0x17
        /*003a*/ 	.short	(.L_18 - .L_17)
.L_17:
        /*003c*/ 	.word	0x00000000
        /*0040*/ 	.short	0x0000
        /*0042*/ 	.short	0x0000
        /*0044*/ 	.byte	0x00, 0xf4, 0x21, 0x00


	//----- nvinfo : EIATTR_SPARSE_MMA_MASK
	.align		4
.L_18:
        /*0048*/ 	.byte	0x03, 0x50
        /*004a*/ 	.short	0x0000


	//----- nvinfo : EIATTR_MAXREG_COUNT
	.align		4
        /*004c*/ 	.byte	0x03, 0x1b
        /*004e*/ 	.short	0x00ff


	//----- nvinfo : EIATTR_EXIT_INSTR_OFFSETS
	.align		4
        /*0050*/ 	.byte	0x04, 0x1c
        /*0052*/ 	.short	(.L_20 - .L_19)


	//   ....[0]....
.L_19:
        /*0054*/ 	.word	0x00001130


	//----- nvinfo : EIATTR_REQNTID
	.align		4
.L_20:
        /*0058*/ 	.byte	0x04, 0x10
        /*005a*/ 	.short	(.L_22 - .L_21)
.L_21:
        /*005c*/ 	.word	0x00000100
        /*0060*/ 	.word	0x00000001
        /*0064*/ 	.word	0x00000001


	//----- nvinfo : EIATTR_CRS_STACK_SIZE
	.align		4
.L_22:
        /*0068*/ 	.byte	0x04, 0x1e
        /*006a*/ 	.short	(.L_24 - .L_23)
.L_23:
        /*006c*/ 	.word	0x00000000


	//----- nvinfo : EIATTR_CBANK_PARAM_SIZE
	.align		4
.L_24:
        /*0070*/ 	.byte	0x03, 0x19
        /*0072*/ 	.short	0x001c


	//----- nvinfo : EIATTR_PARAM_CBANK
	.align		4
        /*0074*/ 	.byte	0x04, 0x0a
        /*0076*/ 	.short	(.L_26 - .L_25)
	.align		4
.L_25:
        /*0078*/ 	.word	index@(.nv.constant0.triton_poi_fused_cat_21)
        /*007c*/ 	.short	0x0210
        /*007e*/ 	.short	0x001c


	//----- nvinfo : EIATTR_SW_WAR
	.align		4
.L_26:
        /*0080*/ 	.byte	0x04, 0x36
        /*0082*/ 	.short	(.L_28 - .L_27)
.L_27:
        /*0084*/ 	.word	0x00000008
.L_28:


//--------------------- .nv.callgraph             --------------------------
	.section	.nv.callgraph,"",@"SHT_CUDA_CALLGRAPH"
	.align	4
	.sectionentsize	8
	.align		4
        /*0000*/ 	.word	0x00000000
	.align		4
        /*0004*/ 	.word	0xffffffff
	.align		4
        /*0008*/ 	.word	0x00000000
	.align		4
        /*000c*/ 	.word	0xfffffffe
	.align		4
        /*0010*/ 	.word	0x00000000
	.align		4
        /*0014*/ 	.word	0xfffffffd
	.align		4
        /*0018*/ 	.word	0x00000000
	.align		4
        /*001c*/ 	.word	0xfffffffc


//--------------------- .nv.constant4             --------------------------
	.section	.nv.constant4,"a",@progbits
	.align	8
	.align		8
.nv.constant4:
        /*0000*/ 	.dword	_$_str


//--------------------- .text.triton_poi_fused_cat_21 --------------------------
	.section	.text.triton_poi_fused_cat_21,"ax",@progbits
	.align	128
        .global         triton_poi_fused_cat_21
        .type           triton_poi_fused_cat_21,@function
        .size           triton_poi_fused_cat_21,(.L_x_25 - triton_poi_fused_cat_21)
        .other          triton_poi_fused_cat_21,@"STO_CUDA_ENTRY STV_DEFAULT"
triton_poi_fused_cat_21:
.text.triton_poi_fused_cat_21:
[----:B------:R-:W0:Y:S02]  /*0000*/  LDC R1, c[0x0][0x28] ;  /* 0x00000a00ff017b82 */ /* 0x000e240000000800 */
[----:B------:R-:W1:Y:S01]  /*0010*/  S2R R0, SR_TID.X ;  /* 0x0000000000007919 */ /* 0x000e620000002100 */
[----:B------:R-:W-:Y:S01]  /*0020*/  ULDC.64 UR4, c[0x0][0x208] ;  /* 0x0000820000047ab9 */ /* 0x000fe20000000a00 */
[----:B------:R-:W-:Y:S01]  /*0030*/  BSSY B0, `(.L_x_0) ;  /* 0x0000011000007945 */ /* 0x000fe20003800000 */
[----:B------:R-:W-:Y:S01]  /*0040*/  CS2R R8, SRZ ;  /* 0x0000000000087805 */ /* 0x000fe2000001ff00 */
[----:B------:R-:W2:Y:S01]  /*0050*/  S2R R3, SR_CTAID.X ;  /* 0x0000000000037919 */ /* 0x000ea20000002500 */
[----:B-1----:R-:W-:-:S04]  /*0060*/  SHF.L.U32 R0, R0, 0x1, RZ ;  /* 0x0000000100007819 */ /* 0x002fc800000006ff */
[----:B------:R-:W-:-:S04]  /*0070*/  LOP3.LUT R0, R0, 0x1fe, RZ, 0xc0, !PT ;  /* 0x000001fe00007812 */ /* 0x000fc800078ec0ff */
[----:B--2---:R-:W-:-:S04]  /*0080*/  LEA R4, R3, R0, 0x9 ;  /* 0x0000000003047211 */ /* 0x004fc800078e48ff */
[----:B------:R-:W-:-:S04]  /*0090*/  SHF.R.S32.HI R3, RZ, 0x1f, R4 ;  /* 0x0000001fff037819 */ /* 0x000fc80000011404 */
[----:B------:R-:W-:-:S04]  /*00a0*/  LEA.HI R3, R3, R4, RZ, 0x7 ;  /* 0x0000000403037211 */ /* 0x000fc800078f38ff */
[----:B------:R-:W-:Y:S02]  /*00b0*/  LOP3.LUT R5, R3, 0xffffff80, RZ, 0xc0, !PT ;  /* 0xffffff8003057812 */ /* 0x000fe400078ec0ff */
[----:B------:R-:W-:Y:S02]  /*00c0*/  SHF.R.S32.HI R6, RZ, 0x7, R3 ;  /* 0x00000007ff067819 */ /* 0x000fe40000011403 */
[----:B------:R-:W-:-:S04]  /*00d0*/  IADD3 R5, R4, -R5, RZ ;  /* 0x8000000504057210 */ /* 0x000fc80007ffe0ff */
[----:B------:R-:W-:Y:S02]  /*00e0*/  ISETP.GE.AND P0, PT, R5, 0x40, PT ;  /* 0x000000400500780c */ /* 0x000fe40003f06270 */
[----:B------:R-:W-:-:S11]  /*00f0*/  LEA R6, R6, R5, 0x6 ;  /* 0x0000000506067211 */ /* 0x000fd600078e30ff */
[----:B------:R-:W-:Y:S05]  /*0100*/  @P0 BRA `(.L_x_1) ;  /* 0x00000000000c0947 */ /* 0x000fea0003800000 */
[----:B------:R-:W1:Y:S02]  /*0110*/  LDC.64 R2, c[0x0][0x210] ;  /* 0x00008400ff027b82 */ /* 0x000e640000000a00 */
[----:B-1----:R-:W-:-:S05]  /*0120*/  IMAD.WIDE R2, R6, 0x4, R2 ;  /* 0x0000000406027825 */ /* 0x002fca00078e0202 */
[----:B------:R1:W5:Y:S02]  /*0130*/  LDG.E.EL.64 R8, desc[UR4][R2.64] ;  /* 0x0000000402087981 */ /* 0x000364000c2e1b00 */
.L_x_1:
[----:B------:R-:W-:Y:S05]  /*0140*/  BSYNC B0 ;  /* 0x0000000000007941 */ /* 0x000fea0003800000 */
.L_x_0:
[----:B-1---5:R-:W-:Y:S01]  /*0150*/  SEL R3, R8, RZ, !P0 ;  /* 0x000000ff08037207 */ /* 0x022fe20004000000 */
[----:B------:R-:W-:Y:S01]  /*0160*/  HFMA2.MMA R15, -RZ, RZ, 1.625, 0 ;  /* 0x3e800000ff0f7435 */ /* 0x000fe200000001ff */
[----:B------:R-:W-:Y:S01]  /*0170*/  SEL R2, R9, RZ, !P0 ;  /* 0x000000ff09027207 */ /* 0x000fe20004000000 */
[----:B------:R-:W-:Y:S02]  /*0180*/  BSSY B0, `(.L_x_2) ;  /* 0x000003d000007945 */ /* 0x000fe40003800000 */
[----:B------:R-:W-:Y:S02]  /*0190*/  FMUL R7, R3, 1.4426950216293334961 ;  /* 0x3fb8aa3b03077820 */ /* 0x000fe40000400000 */
[----:B------:R-:W-:-:S03]  /*01a0*/  FMUL R10, R2, 1.4426950216293334961 ;  /* 0x3fb8aa3b020a7820 */ /* 0x000fc60000400000 */
[----:B------:R-:W-:Y:S02]  /*01b0*/  FSETP.GEU.AND P1, PT, R7, -126, PT ;  /* 0xc2fc00000700780b */ /* 0x000fe40003f2e000 */
[----:B------:R-:W-:-:S11]  /*01c0*/  FSETP.GEU.AND P2, PT, R10, -126, PT ;  /* 0xc2fc00000a00780b */ /* 0x000fd60003f4e000 */
[----:B------:R-:W-:Y:S02]  /*01d0*/  @!P1 FMUL R7, R7, 0.5 ;  /* 0x3f00000007079820 */ /* 0x000fe40000400000 */
[----:B------:R-:W-:Y:S02]  /*01e0*/  @!P2 FMUL R10, R10, 0.5 ;  /* 0x3f0000000a0aa820 */ /* 0x000fe40000400000 */
[----:B------:R-:W1:Y:S08]  /*01f0*/  MUFU.EX2 R0, R7 ;  /* 0x0000000700007308 */ /* 0x000e700000000800 */
[----:B------:R-:W2:Y:S01]  /*0200*/  MUFU.EX2 R8, R10 ;  /* 0x0000000a00087308 */ /* 0x000ea20000000800 */
[----:B-1----:R-:W-:Y:S01]  /*0210*/  @!P1 FMUL R0, R0, R0 ;  /* 0x0000000000009220 */ /* 0x002fe20000400000 */
[----:B------:R-:W-:-:S03]  /*0220*/  FSETP.GT.AND P1, PT, R3, 20, PT ;  /* 0x41a000000300780b */ /* 0x000fc60003f24000 */
[C---:B------:R-:W-:Y:S01]  /*0230*/  FADD.FTZ.RZ R9, R0.reuse, 1 ;  /* 0x3f80000000097421 */ /* 0x040fe2000001c000 */
[----:B------:R-:W-:Y:S01]  /*0240*/  ISETP.GE.U32.AND P3, PT, R0, 0x7f800000, PT ;  /* 0x7f8000000000780c */ /* 0x000fe20003f66070 */
[----:B--2---:R-:W-:-:S03]  /*0250*/  @!P2 FMUL R8, R8, R8 ;  /* 0x000000080808a220 */ /* 0x004fc60000400000 */
[----:B------:R-:W-:Y:S01]  /*0260*/  IADD3 R9, R9, -0x3f400000, RZ ;  /* 0xc0c0000009097810 */ /* 0x000fe20007ffe0ff */
[----:B------:R-:W-:-:S03]  /*0270*/  FADD.FTZ.RZ R11, R8, 1 ;  /* 0x3f800000080b7421 */ /* 0x000fc6000001c000 */
[----:B------:R-:W-:Y:S02]  /*0280*/  LOP3.LUT R9, R9, 0xff800000, RZ, 0xc0, !PT ;  /* 0xff80000009097812 */ /* 0x000fe400078ec0ff */
[----:B------:R-:W-:Y:S02]  /*0290*/  ISETP.GE.U32.AND P2, PT, R8, 0x7f800000, PT ;  /* 0x7f8000000800780c */ /* 0x000fe40003f46070 */
[----:B------:R-:W-:Y:S02]  /*02a0*/  IADD3 R11, R11, -0x3f400000, RZ ;  /* 0xc0c000000b0b7810 */ /* 0x000fe40007ffe0ff */
[----:B------:R-:W-:Y:S02]  /*02b0*/  IADD3 R7, -R9, 0x40800000, RZ ;  /* 0x4080000009077810 */ /* 0x000fe40007ffe1ff */
[----:B------:R-:W-:Y:S02]  /*02c0*/  LOP3.LUT R11, R11, 0xff800000, RZ, 0xc0, !PT ;  /* 0xff8000000b0b7812 */ /* 0x000fe400078ec0ff */
[----:B------:R-:W-:Y:S01]  /*02d0*/  IADD3 R12, R0, -R9, RZ ;  /* 0x80000009000c7210 */ /* 0x000fe20007ffe0ff */
[----:B------:R-:W-:Y:S01]  /*02e0*/  FFMA.FTZ R13, R7, R15, -1 ;  /* 0xbf800000070d7423 */ /* 0x000fe2000001000f */
[----:B------:R-:W-:-:S02]  /*02f0*/  IADD3 R14, -R11, 0x40800000, RZ ;  /* 0x408000000b0e7810 */ /* 0x000fc40007ffe1ff */
[----:B------:R-:W-:Y:S01]  /*0300*/  IADD3 R10, R8, -R11, RZ ;  /* 0x8000000b080a7210 */ /* 0x000fe20007ffe0ff */
[----:B------:R-:W-:Y:S01]  /*0310*/  FADD R12, R12, R13 ;  /* 0x0000000d0c0c7221 */ /* 0x000fe20000000000 */
[----:B------:R-:W-:Y:S01]  /*0320*/  MOV R7, 0x3d39bf78 ;  /* 0x3d39bf7800077802 */ /* 0x000fe20000000f00 */
[----:B------:R-:W-:Y:S01]  /*0330*/  FFMA.FTZ R15, R14, R15, -1 ;  /* 0xbf8000000e0f7423 */ /* 0x000fe2000001000f */
[----:B------:R-:W-:Y:S02]  /*0340*/  I2FP.F32.S32 R11, R11 ;  /* 0x0000000b000b7245 */ /* 0x000fe40000201400 */
[----:B------:R-:W-:Y:S01]  /*0350*/  I2FP.F32.S32 R9, R9 ;  /* 0x0000000900097245 */ /* 0x000fe20000201400 */
[----:B------:R-:W-:Y:S01]  /*0360*/  FADD R10, R10, R15 ;  /* 0x0000000f0a0a7221 */ /* 0x000fe20000000000 */
[-C--:B------:R-:W-:Y:S01]  /*0370*/  FFMA.FTZ R13, R12, -R7.reuse, 0.10546888411045074463 ;  /* 0x3dd800120c0d7423 */ /* 0x080fe20000010807 */
[----:B------:R-:W-:Y:S02]  /*0380*/  FMUL R11, R11, 1.1920928955078125e-07 ;  /* 0x340000000b0b7820 */ /* 0x000fe40000400000 */
[----:B------:R-:W-:Y:S01]  /*0390*/  FFMA.FTZ R15, R10, -R7, 0.10546888411045074463 ;  /* 0x3dd800120a0f7423 */ /* 0x000fe20000010807 */
[----:B------:R-:W-:Y:S01]  /*03a0*/  FFMA.FTZ R13, R12, R13, -0.13229703903198242188 ;  /* 0xbe0778e00c0d7423 */ /* 0x000fe2000001000d */
[----:B------:R-:W-:-:S02]  /*03b0*/  FMUL R9, R9, 1.1920928955078125e-07 ;  /* 0x3400000009097820 */ /* 0x000fc40000400000 */
[----:B------:R-:W-:Y:S01]  /*03c0*/  FFMA.FTZ R15, R10, R15, -0.13229703903198242188 ;  /* 0xbe0778e00a0f7423 */ /* 0x000fe2000001000f */
[----:B------:R-:W-:-:S03]  /*03d0*/  FFMA.FTZ R13, R12, R13, 0.14491446316242218018 ;  /* 0x3e1464750c0d7423 */ /* 0x000fc6000001000d */
[----:B------:R-:W-:Y:S01]  /*03e0*/  FFMA.FTZ R15, R10, R15, 0.14491446316242218018 ;  /* 0x3e1464750a0f7423 */ /* 0x000fe2000001000f */
[----:B------:R-:W-:-:S03]  /*03f0*/  FFMA.FTZ R13, R12, R13, -0.16641564667224884033 ;  /* 0xbe2a68dd0c0d7423 */ /* 0x000fc6000001000d */
[----:B------:R-:W-:Y:S01]  /*0400*/  FFMA.FTZ R15, R10, R15, -0.16641564667224884033 ;  /* 0xbe2a68dd0a0f7423 */ /* 0x000fe2000001000f */
[----:B------:R-:W-:-:S03]  /*0410*/  FFMA.FTZ R13, R12, R13, 0.19988867640495300293 ;  /* 0x3e4caf9e0c0d7423 */ /* 0x000fc6000001000d */
[----:B------:R-:W-:Y:S01]  /*0420*/  FFMA.FTZ R15, R10, R15, 0.19988867640495300293 ;  /* 0x3e4caf9e0a0f7423 */ /* 0x000fe2000001000f */
[----:B------:R-:W-:-:S03]  /*0430*/  FFMA.FTZ R13, R12, R13, -0.25000196695327758789 ;  /* 0xbe8000420c0d7423 */ /* 0x000fc6000001000d */
[----:B------:R-:W-:Y:S01]  /*0440*/  FFMA.FTZ R15, R10, R15, -0.25000196695327758789 ;  /* 0xbe8000420a0f7423 */ /* 0x000fe2000001000f */
[----:B------:R-:W-:-:S03]  /*0450*/  FFMA.FTZ R13, R12, R13, 0.33333510160446166992 ;  /* 0x3eaaaae60c0d7423 */ /* 0x000fc6000001000d */
[----:B------:R-:W-:Y:S01]  /*0460*/  FFMA.FTZ R15, R10, R15, 0.33333510160446166992 ;  /* 0x3eaaaae60a0f7423 */ /* 0x000fe2000001000f */
[----:B------:R-:W-:-:S03]  /*0470*/  FFMA.FTZ R13, R12, R13, -0.5 ;  /* 0xbf0000000c0d7423 */ /* 0x000fc6000001000d */
[----:B------:R-:W-:Y:S01]  /*0480*/  FFMA.FTZ R15, R10, R15, -0.5 ;  /* 0xbf0000000a0f7423 */ /* 0x000fe2000001000f */
[----:B------:R-:W-:-:S03]  /*0490*/  FMUL R13, R12, R13 ;  /* 0x0000000d0c0d7220 */ /* 0x000fc60000400000 */
[----:B------:R-:W-:Y:S01]  /*04a0*/  FMUL R15, R10, R15 ;  /* 0x0000000f0a0f7220 */ /* 0x000fe20000400000 */
[----:B------:R-:W-:-:S03]  /*04b0*/  FFMA.FTZ R12, R12, R13, R12 ;  /* 0x0000000d0c0c7223 */ /* 0x000fc6000001000c */
[----:B------:R-:W-:Y:S01]  /*04c0*/  FFMA.FTZ R10, R10, R15, R10 ;  /* 0x0000000f0a0a7223 */ /* 0x000fe2000001000a */
[----:B------:R-:W-:-:S03]  /*04d0*/  FFMA.FTZ R12, R9, 0.69314718246459960938, R12 ;  /* 0x3f317218090c7823 */ /* 0x000fc6000001000c */
[----:B------:R-:W-:Y:S01]  /*04e0*/  FFMA.FTZ R11, R11, 0.69314718246459960938, R10 ;  /* 0x3f3172180b0b7823 */ /* 0x000fe2000001000a */
[----:B------:R-:W-:Y:S06]  /*04f0*/  @!P3 BRA `(.L_x_3) ;  /* 0x000000000014b947 */ /* 0x000fec0003800000 */
[C---:B------:R-:W-:Y:S02]  /*0500*/  ISETP.GE.AND P3, PT, R0.reuse, -0x407fffff, PT ;  /* 0xbf8000010000780c */ /* 0x040fe40003f66270 */
[----:B------:R-:W-:-:S11]  /*0510*/  FSETP.NEU.AND P4, PT, R0, RZ, PT ;  /* 0x000000ff0000720b */ /* 0x000fd60003f8d000 */
[----:B------:R-:W-:-:S05]  /*0520*/  @P3 MOV R9, 0x7f800000 ;  /* 0x7f80000000093802 */ /* 0x000fca0000000f00 */
[----:B------:R-:W-:-:S05]  /*0530*/  @P3 FFMA.FTZ R12, R0, R9, +INF ;  /* 0x7f800000000c3423 */ /* 0x000fca0000010009 */
[----:B------:R-:W-:-:S07]  /*0540*/  FSEL R12, R12, -RZ, P4 ;  /* 0x800000ff0c0c7208 */ /* 0x000fce0002000000 */
.L_x_3:
[----:B------:R-:W-:Y:S05]  /*0550*/  BSYNC B0 ;  /* 0x0000000000007941 */ /* 0x000fea0003800000 */
.L_x_2:
[----:B------:R-:W-:Y:S04]  /*0560*/  BSSY B0, `(.L_x_4) ;  /* 0x0000007000007945 */ /* 0x000fe80003800000 */
[----:B------:R-:W-:Y:S05]  /*0570*/  @!P2 BRA `(.L_x_5) ;  /* 0x000000000014a947 */ /* 0x000fea0003800000 */
[C---:B------:R-:W-:Y:S02]  /*0580*/  ISETP.GE.AND P2, PT, R8.reuse, -0x407fffff, PT ;  /* 0xbf8000010800780c */ /* 0x040fe40003f46270 */
[----:B------:R-:W-:-:S11]  /*0590*/  FSETP.NEU.AND P3, PT, R8, RZ, PT ;  /* 0x000000ff0800720b */ /* 0x000fd60003f6d000 */
[----:B------:R-:W-:-:S05]  /*05a0*/  @P2 MOV R9, 0x7f800000 ;  /* 0x7f80000000092802 */ /* 0x000fca0000000f00 */
[----:B------:R-:W-:-:S05]  /*05b0*/  @P2 FFMA.FTZ R11, R8, R9, +INF ;  /* 0x7f800000080b2423 */ /* 0x000fca0000010009 */
[----:B------:R-:W-:-:S07]  /*05c0*/  FSEL R11, R11, -RZ, P3 ;  /* 0x800000ff0b0b7208 */ /* 0x000fce0001800000 */
.L_x_5:
[----:B------:R-:W-:Y:S05]  /*05d0*/  BSYNC B0 ;  /* 0x0000000000007941 */ /* 0x000fea0003800000 */
.L_x_4:
[----:B------:R-:W-:Y:S01]  /*05e0*/  FSEL R13, R3, R12, P1 ;  /* 0x0000000c030d7208 */ /* 0x000fe20000800000 */
[----:B------:R-:W-:Y:S01]  /*05f0*/  BSSY B0, `(.L_x_6) ;  /* 0x0000017000007945 */ /* 0x000fe20003800000 */
[----:B------:R-:W-:-:S03]  /*0600*/  FSETP.GT.AND P1, PT, R2, 20, PT ;  /* 0x41a000000200780b */ /* 0x000fc60003f24000 */
[----:B------:R-:W-:Y:S01]  /*0610*/  FADD.FTZ R12, |R13|, -RZ ;  /* 0x800000ff0d0c7221 */ /* 0x000fe20000010200 */
[----:B------:R-:W-:-:S04]  /*0620*/  FSEL R9, R2, R11, P1 ;  /* 0x0000000b02097208 */ /* 0x000fc80000800000 */
[----:B------:R-:W-:-:S13]  /*0630*/  FSETP.GE.AND P2, PT, R12, 0.60000002384185791016, PT ;  /* 0x3f19999a0c00780b */ /* 0x000fda0003f46000 */
[----:B------:R-:W-:Y:S05]  /*0640*/  @!P2 BRA `(.L_x_7) ;  /* 0x000000000028a947 */ /* 0x000fea0003800000 */
[C---:B------:R-:W-:Y:S01]  /*0650*/  FMUL R0, R12.reuse, 2.8853900432586669922 ;  /* 0x4038aa3b0c007820 */ /* 0x040fe20000400000 */
[----:B------:R-:W-:Y:S01]  /*0660*/  HFMA2.MMA R11, -RZ, RZ, 1.875, 0 ;  /* 0x3f800000ff0b7435 */ /* 0x000fe200000001ff */
[----:B------:R-:W-:-:S04]  /*0670*/  FSETP.GE.AND P1, PT, R12, 9.010913848876953125, PT ;  /* 0x41102cb40c00780b */ /* 0x000fc80003f26000 */
[----:B------:R-:W1:Y:S02]  /*0680*/  MUFU.EX2 R0, R0 ;  /* 0x0000000000007308 */ /* 0x000e640000000800 */
[----:B-1----:R-:W-:-:S06]  /*0690*/  FADD R10, R0, 1 ;  /* 0x3f800000000a7421 */ /* 0x002fcc0000000000 */
[----:B------:R-:W1:Y:S02]  /*06a0*/  MUFU.RCP R10, R10 ;  /* 0x0000000a000a7308 */ /* 0x000e640000001000 */
[----:B-1----:R-:W-:-:S05]  /*06b0*/  FFMA.FTZ R8, R10, -2, R11 ;  /* 0xc00000000a087823 */ /* 0x002fca000001000b */
[----:B------:R-:W-:-:S04]  /*06c0*/  FSEL R8, R8, 1, !P1 ;  /* 0x3f80000008087808 */ /* 0x000fc80004800000 */
[----:B------:R-:W-:Y:S01]  /*06d0*/  LOP3.LUT R8, R8, 0x80000000, R13, 0xf8, !PT ;  /* 0x8000000008087812 */ /* 0x000fe200078ef80d */
[----:B------:R-:W-:Y:S06]  /*06e0*/  BRA `(.L_x_8) ;  /* 0x00000000001c7947 */ /* 0x000fec0003800000 */
.L_x_7:
[----:B------:R-:W-:Y:S01]  /*06f0*/  MOV R0, 0x3c80f082 ;  /* 0x3c80f08200007802 */ /* 0x000fe20000000f00 */
[----:B------:R-:W-:-:S04]  /*0700*/  FMUL R11, R13, R13 ;  /* 0x0000000d0d0b7220 */ /* 0x000fc80000400000 */
[----:B------:R-:W-:-:S04]  /*0710*/  FFMA.FTZ R0, R11, R0, -0.052303962409496307373 ;  /* 0xbd563cae0b007423 */ /* 0x000fc80000010000 */
[----:B------:R-:W-:-:S04]  /*0720*/  FFMA.FTZ R0, R11, R0, 0.1331529766321182251 ;  /* 0x3e0859410b007423 */ /* 0x000fc80000010000 */
[----:B------:R-:W-:-:S04]  /*0730*/  FFMA.FTZ R0, R11, R0, -0.33332768082618713379 ;  /* 0xbeaaa9ed0b007423 */ /* 0x000fc80000010000 */
[----:B------:R-:W-:-:S04]  /*0740*/  FFMA.FTZ R0, R11, R0, RZ ;  /* 0x000000000b007223 */ /* 0x000fc800000100ff */
[----:B------:R-:W-:-:S07]  /*0750*/  FFMA.FTZ R8, R13, R0, R13 ;  /* 0x000000000d087223 */ /* 0x000fce000001000d */
.L_x_8:
[----:B------:R-:W-:Y:S05]  /*0760*/  BSYNC B0 ;  /* 0x0000000000007941 */ /* 0x000fea0003800000 */
.L_x_6:
[----:B------:R-:W-:Y:S01]  /*0770*/  FADD.FTZ R12, |R9|, -RZ ;  /* 0x800000ff090c7221 */ /* 0x000fe20000010200 */
[----:B------:R-:W-:Y:S01]  /*0780*/  BSSY B0, `(.L_x_9) ;  /* 0x0000015000007945 */ /* 0x000fe20003800000 */
[----:B------:R-:W-:-:S03]  /*0790*/  SHF.R.S32.HI R13, RZ, 0x1f, R6 ;  /* 0x0000001fff0d7819 */ /* 0x000fc60000011406 */
        /* <DEDUP_REMOVED lines=12> */
.L_x_10:
[----:B------:R-:W-:Y:S01]  /*0860*/  MOV R0, 0x3c80f082 ;  /* 0x3c80f08200007802 */ /* 0x000fe20000000f00 */
[----:B------:R-:W-:-:S04]  /*0870*/  FMUL R11, R9, R9 ;  /* 0x00000009090b7220 */ /* 0x000fc80000400000 */
[----:B------:R-:W-:-:S04]  /*0880*/  FFMA.FTZ R0, R11, R0, -0.052303962409496307373 ;  /* 0xbd563cae0b007423 */ /* 0x000fc80000010000 */
[----:B------:R-:W-:-:S04]  /*0890*/  FFMA.FTZ R0, R11, R0, 0.1331529766321182251 ;  /* 0x3e0859410b007423 */ /* 0x000fc80000010000 */
[----:B------:R-:W-:-:S04]  /*08a0*/  FFMA.FTZ R0, R11, R0, -0.33332768082618713379 ;  /* 0xbeaaa9ed0b007423 */ /* 0x000fc80000010000 */
[----:B------:R-:W-:-:S04]  /*08b0*/  FFMA.FTZ R0, R11, R0, RZ ;  /* 0x000000000b007223 */ /* 0x000fc800000100ff */
[----:B------:R-:W-:-:S07]  /*08c0*/  FFMA.FTZ R9, R9, R0, R9 ;  /* 0x0000000009097223 */ /* 0x000fce0000010009 */
.L_x_11:
[----:B------:R-:W-:Y:S05]  /*08d0*/  BSYNC B0 ;  /* 0x0000000000007941 */ /* 0x000fea0003800000 */
.L_x_9:
[----:B------:R-:W-:Y:S01]  /*08e0*/  ISETP.GT.AND P1, PT, R5, 0x3f, PT ;  /* 0x0000003f0500780c */ /* 0x000fe20003f24270 */
[----:B------:R-:W-:Y:S01]  /*08f0*/  ULDC.64 UR6, c[0x0][0x218] ;  /* 0x0000860000067ab9 */ /* 0x000fe20000000a00 */
[----:B------:R-:W-:Y:S01]  /*0900*/  BSSY B0, `(.L_x_12) ;  /* 0x0000006000007945 */ /* 0x000fe20003800000 */
[----:B------:R-:W-:-:S04]  /*0910*/  LEA R10, P2, R6, UR6, 0x2 ;  /* 0x00000006060a7c11 */ /* 0x000fc8000f8410ff */
[----:B------:R-:W-:Y:S02]  /*0920*/  LEA.HI.X R11, R6, UR7, R13, 0x2, P2 ;  /* 0x00000007060b7c11 */ /* 0x000fe400090f140d */
[----:B------:R-:W-:-:S04]  /*0930*/  CS2R R12, SRZ ;  /* 0x00000000000c7805 */ /* 0x000fc8000001ff00 */
[----:B------:R-:W-:Y:S05]  /*0940*/  @!P1 BRA `(.L_x_13) ;  /* 0x0000000000049947 */ /* 0x000fea0003800000 */
[----:B------:R1:W5:Y:S02]  /*0950*/  LDG.E.EL.64 R12, desc[UR4][R10.64+-0x100] ;  /* 0xffff00040a0c7981 */ /* 0x000364000c2e1b00 */
.L_x_13:
[----:B------:R-:W-:Y:S05]  /*0960*/  BSYNC B0 ;  /* 0x0000000000007941 */ /* 0x000fea0003800000 */
.L_x_12:
[----:B-----5:R-:W-:Y:S01]  /*0970*/  SEL R5, R12, RZ, P1 ;  /* 0x000000ff0c057207 */ /* 0x020fe20000800000 */
[----:B------:R-:W-:Y:S01]  /*0980*/  BSSY B0, `(.L_x_14) ;  /* 0x000003e000007945 */ /* 0x000fe20003800000 */
[----:B------:R-:W-:-:S03]  /*0990*/  SEL R6, R13, RZ, P1 ;  /* 0x000000ff0d067207 */ /* 0x000fc60000800000 */
[----:B------:R-:W-:Y:S02]  /*09a0*/  FMUL R12, R5, 1.4426950216293334961 ;  /* 0x3fb8aa3b050c7820 */ /* 0x000fe40000400000 */
[----:B------:R-:W-:-:S03]  /*09b0*/  FMUL R14, R6, 1.4426950216293334961 ;  /* 0x3fb8aa3b060e7820 */ /* 0x000fc60000400000 */
[----:B------:R-:W-:Y:S02]  /*09c0*/  FSETP.GEU.AND P1, PT, R12, -126, PT ;  /* 0xc2fc00000c00780b */ /* 0x000fe40003f2e000 */
[----:B------:R-:W-:-:S11]  /*09d0*/  FSETP.GEU.AND P2, PT, R14, -126, PT ;  /* 0xc2fc00000e00780b */ /* 0x000fd60003f4e000 */
[----:B------:R-:W-:Y:S02]  /*09e0*/  @!P1 FMUL R12, R12, 0.5 ;  /* 0x3f0000000c0c9820 */ /* 0x000fe40000400000 */
[----:B------:R-:W-:Y:S02]  /*09f0*/  @!P2 FMUL R14, R14, 0.5 ;  /* 0x3f0000000e0ea820 */ /* 0x000fe40000400000 */
[----:B------:R-:W2:Y:S08]  /*0a00*/  MUFU.EX2 R0, R12 ;  /* 0x0000000c00007308 */ /* 0x000eb00000000800 */
[----:B-1----:R-:W1:Y:S01]  /*0a10*/  MUFU.EX2 R11, R14 ;  /* 0x0000000e000b7308 */ /* 0x002e620000000800 */
[----:B--2---:R-:W-:Y:S01]  /*0a20*/  @!P1 FMUL R0, R0, R0 ;  /* 0x0000000000009220 */ /* 0x004fe20000400000 */
[----:B------:R-:W-:-:S03]  /*0a30*/  FSETP.GT.AND P1, PT, R5, 20, PT ;  /* 0x41a000000500780b */ /* 0x000fc60003f24000 */
[C---:B------:R-:W-:Y:S01]  /*0a40*/  FADD.FTZ.RZ R10, R0.reuse, 1 ;  /* 0x3f800000000a7421 */ /* 0x040fe2000001c000 */
[----:B------:R-:W-:Y:S01]  /*0a50*/  ISETP.GE.U32.AND P3, PT, R0, 0x7f800000, PT ;  /* 0x7f8000000000780c */ /* 0x000fe20003f66070 */
[----:B-1----:R-:W-:-:S03]  /*0a60*/  @!P2 FMUL R11, R11, R11 ;  /* 0x0000000b0b0ba220 */ /* 0x002fc60000400000 */
[----:B------:R-:W-:Y:S01]  /*0a70*/  IADD3 R10, R10, -0x3f400000, RZ ;  /* 0xc0c000000a0a7810 */ /* 0x000fe20007ffe0ff */
[----:B------:R-:W-:-:S03]  /*0a80*/  FADD.FTZ.RZ R15, R11, 1 ;  /* 0x3f8000000b0f7421 */ /* 0x000fc6000001c000 */
[----:B------:R-:W-:Y:S01]  /*0a90*/  LOP3.LUT R13, R10, 0xff800000, RZ, 0xc0, !PT ;  /* 0xff8000000a0d7812 */ /* 0x000fe200078ec0ff */
[----:B------:R-:W-:Y:S01]  /*0aa0*/  HFMA2.MMA R10, -RZ, RZ, 1.875, 0 ;  /* 0x3f800000ff0a7435 */ /* 0x000fe200000001ff */
[----:B------:R-:W-:Y:S02]  /*0ab0*/  ISETP.GE.U32.AND P2, PT, R11, 0x7f800000, PT ;  /* 0x7f8000000b00780c */ /* 0x000fe40003f46070 */
[----:B------:R-:W-:Y:S02]  /*0ac0*/  IADD3 R16, R15, -0x3f400000, RZ ;  /* 0xc0c000000f107810 */ /* 0x000fe40007ffe0ff */
[----:B------:R-:W-:Y:S02]  /*0ad0*/  IADD3 R15, -R13, 0x40800000, RZ ;  /* 0x408000000d0f7810 */ /* 0x000fe40007ffe1ff */
[----:B------:R-:W-:Y:S02]  /*0ae0*/  LOP3.LUT R12, R16, 0xff800000, RZ, 0xc0, !PT ;  /* 0xff800000100c7812 */ /* 0x000fe400078ec0ff */
[----:B------:R-:W-:Y:S01]  /*0af0*/  IADD3 R16, R0, -R13, RZ ;  /* 0x8000000d00107210 */ /* 0x000fe20007ffe0ff */
[----:B------:R-:W-:Y:S01]  /*0b00*/  FFMA.FTZ R15, R15, 0.25, -R10 ;  /* 0x3e8000000f0f7823 */ /* 0x000fe2000001080a */
[----:B------:R-:W-:-:S02]  /*0b10*/  IADD3 R17, -R12, 0x40800000, RZ ;  /* 0x408000000c117810 */ /* 0x000fc40007ffe1ff */
[----:B------:R-:W-:Y:S01]  /*0b20*/  IADD3 R14, R11, -R12, RZ ;  /* 0x8000000c0b0e7210 */ /* 0x000fe20007ffe0ff */
[----:B------:R-:W-:Y:S01]  /*0b30*/  FADD R16, R16, R15 ;  /* 0x0000000f10107221 */ /* 0x000fe20000000000 */
[----:B------:R-:W-:Y:S01]  /*0b40*/  I2FP.F32.S32 R12, R12 ;  /* 0x0000000c000c7245 */ /* 0x000fe20000201400 */
[----:B------:R-:W-:Y:S01]  /*0b50*/  FFMA.FTZ R17, R17, 0.25, -R10 ;  /* 0x3e80000011117823 */ /* 0x000fe2000001080a */
[----:B------:R-:W-:Y:S01]  /*0b60*/  I2FP.F32.S32 R13, R13 ;  /* 0x0000000d000d7245 */ /* 0x000fe20000201400 */
[----:B------:R-:W-:Y:S02]  /*0b70*/  FFMA.FTZ R15, R16, -R7, 0.10546888411045074463 ;  /* 0x3dd80012100f7423 */ /* 0x000fe40000010807 */
[----:B------:R-:W-:Y:S01]  /*0b80*/  FADD R14, R14, R17 ;  /* 0x000000110e0e7221 */ /* 0x000fe20000000000 */
[----:B------:R-:W-:Y:S01]  /*0b90*/  FMUL R12, R12, 1.1920928955078125e-07 ;  /* 0x340000000c0c7820 */ /* 0x000fe20000400000 */
[----:B------:R-:W-:Y:S01]  /*0ba0*/  FFMA.FTZ R15, R16, R15, -0.13229703903198242188 ;  /* 0xbe0778e0100f7423 */ /* 0x000fe2000001000f */
[----:B------:R-:W-:Y:S01]  /*0bb0*/  FMUL R13, R13, 1.1920928955078125e-07 ;  /* 0x340000000d0d7820 */ /* 0x000fe20000400000 */
[----:B------:R-:W-:-:S02]  /*0bc0*/  FFMA.FTZ R7, R14, -R7, 0.10546888411045074463 ;  /* 0x3dd800120e077423 */ /* 0x000fc40000010807 */
[----:B------:R-:W-:Y:S02]  /*0bd0*/  FFMA.FTZ R15, R16, R15, 0.14491446316242218018 ;  /* 0x3e146475100f7423 */ /* 0x000fe4000001000f */
[----:B------:R-:W-:Y:S02]  /*0be0*/  FFMA.FTZ R7, R14, R7, -0.13229703903198242188 ;  /* 0xbe0778e00e077423 */ /* 0x000fe40000010007 */
[----:B------:R-:W-:Y:S02]  /*0bf0*/  FFMA.FTZ R15, R16, R15, -0.16641564667224884033 ;  /* 0xbe2a68dd100f7423 */ /* 0x000fe4000001000f */
[----:B------:R-:W-:Y:S02]  /*0c00*/  FFMA.FTZ R7, R14, R7, 0.14491446316242218018 ;  /* 0x3e1464750e077423 */ /* 0x000fe40000010007 */
[----:B------:R-:W-:Y:S02]  /*0c10*/  FFMA.FTZ R15, R16, R15, 0.19988867640495300293 ;  /* 0x3e4caf9e100f7423 */ /* 0x000fe4000001000f */
[----:B------:R-:W-:-:S02]  /*0c20*/  FFMA.FTZ R7, R14, R7, -0.16641564667224884033 ;  /* 0xbe2a68dd0e077423 */ /* 0x000fc40000010007 */
[----:B------:R-:W-:Y:S02]  /*0c30*/  FFMA.FTZ R15, R16, R15, -0.25000196695327758789 ;  /* 0xbe800042100f7423 */ /* 0x000fe4000001000f */
[----:B------:R-:W-:Y:S02]  /*0c40*/  FFMA.FTZ R7, R14, R7, 0.19988867640495300293 ;  /* 0x3e4caf9e0e077423 */ /* 0x000fe40000010007 */
[----:B------:R-:W-:Y:S02]  /*0c50*/  FFMA.FTZ R15, R16, R15, 0.33333510160446166992 ;  /* 0x3eaaaae6100f7423 */ /* 0x000fe4000001000f */
[----:B------:R-:W-:Y:S02]  /*0c60*/  FFMA.FTZ R7, R14, R7, -0.25000196695327758789 ;  /* 0xbe8000420e077423 */ /* 0x000fe40000010007 */
[----:B------:R-:W-:Y:S02]  /*0c70*/  FFMA.FTZ R15, R16, R15, -0.5 ;  /* 0xbf000000100f7423 */ /* 0x000fe4000001000f */
[----:B------:R-:W-:-:S02]  /*0c80*/  FFMA.FTZ R7, R14, R7, 0.33333510160446166992 ;  /* 0x3eaaaae60e077423 */ /* 0x000fc40000010007 */
[----:B------:R-:W-:Y:S02]  /*0c90*/  FMUL R15, R16, R15 ;  /* 0x0000000f100f7220 */ /* 0x000fe40000400000 */
[----:B------:R-:W-:Y:S02]  /*0ca0*/  FFMA.FTZ R7, R14, R7, -0.5 ;  /* 0xbf0000000e077423 */ /* 0x000fe40000010007 */
[----:B------:R-:W-:Y:S02]  /*0cb0*/  FFMA.FTZ R16, R16, R15, R16 ;  /* 0x0000000f10107223 */ /* 0x000fe40000010010 */
[C---:B------:R-:W-:Y:S02]  /*0cc0*/  FMUL R7, R14.reuse, R7 ;  /* 0x000000070e077220 */ /* 0x040fe40000400000 */
[----:B------:R-:W-:Y:S02]  /*0cd0*/  FFMA.FTZ R16, R13, 0.69314718246459960938, R16 ;  /* 0x3f3172180d107823 */ /* 0x000fe40000010010 */
[----:B------:R-:W-:-:S04]  /*0ce0*/  FFMA.FTZ R7, R14, R7, R14 ;  /* 0x000000070e077223 */ /* 0x000fc8000001000e */
[----:B------:R-:W-:Y:S01]  /*0cf0*/  FFMA.FTZ R7, R12, 0.69314718246459960938, R7 ;  /* 0x3f3172180c077823 */ /* 0x000fe20000010007 */
[----:B------:R-:W-:Y:S06]  /*0d00*/  @!P3 BRA `(.L_x_15) ;  /* 0x000000000014b947 */ /* 0x000fec0003800000 */
[C---:B------:R-:W-:Y:S02]  /*0d10*/  ISETP.GE.AND P3, PT, R0.reuse, -0x407fffff, PT ;  /* 0xbf8000010000780c */ /* 0x040fe40003f66270 */
[----:B------:R-:W-:-:S11]  /*0d20*/  FSETP.NEU.AND P4, PT, R0, RZ, PT ;  /* 0x000000ff0000720b */ /* 0x000fd60003f8d000 */
[----:B------:R-:W-:-:S05]  /*0d30*/  @P3 MOV R13, 0x7f800000 ;  /* 0x7f800000000d3802 */ /* 0x000fca0000000f00 */
[----:B------:R-:W-:-:S05]  /*0d40*/  @P3 FFMA.FTZ R16, R0, R13, +INF ;  /* 0x7f80000000103423 */ /* 0x000fca000001000d */
[----:B------:R-:W-:-:S07]  /*0d50*/  FSEL R16, R16, -RZ, P4 ;  /* 0x800000ff10107208 */ /* 0x000fce0002000000 */
.L_x_15:
[----:B------:R-:W-:Y:S05]  /*0d60*/  BSYNC B0 ;  /* 0x0000000000007941 */ /* 0x000fea0003800000 */
.L_x_14:
[----:B------:R-:W-:Y:S04]  /*0d70*/  BSSY B0, `(.L_x_16) ;  /* 0x0000007000007945 */ /* 0x000fe80003800000 */
[----:B------:R-:W-:Y:S05]  /*0d80*/  @!P2 BRA `(.L_x_17) ;  /* 0x000000000014a947 */ /* 0x000fea0003800000 */
[C---:B------:R-:W-:Y:S02]  /*0d90*/  ISETP.GE.AND P2, PT, R11.reuse, -0x407fffff, PT ;  /* 0xbf8000010b00780c */ /* 0x040fe40003f46270 */
[----:B------:R-:W-:-:S11]  /*0da0*/  FSETP.NEU.AND P3, PT, R11, RZ, PT ;  /* 0x000000ff0b00720b */ /* 0x000fd60003f6d000 */
[----:B------:R-:W-:-:S05]  /*0db0*/  @P2 MOV R0, 0x7f800000 ;  /* 0x7f80000000002802 */ /* 0x000fca0000000f00 */
[----:B------:R-:W-:-:S05]  /*0dc0*/  @P2 FFMA.FTZ R7, R11, R0, +INF ;  /* 0x7f8000000b072423 */ /* 0x000fca0000010000 */
[----:B------:R-:W-:-:S07]  /*0dd0*/  FSEL R7, R7, -RZ, P3 ;  /* 0x800000ff07077208 */ /* 0x000fce0001800000 */
.L_x_17:
[----:B------:R-:W-:Y:S05]  /*0de0*/  BSYNC B0 ;  /* 0x0000000000007941 */ /* 0x000fea0003800000 */
.L_x_16:
        /* <DEDUP_REMOVED lines=8> */
[----:B------:R-:W-:-:S05]  /*0e70*/  FSETP.GE.AND P1, PT, R14, 9.010913848876953125, PT ;  /* 0x41102cb40e00780b */ /* 0x000fca0003f26000 */
[----:B------:R-:W1:Y:S02]  /*0e80*/  MUFU.EX2 R0, R0 ;  /* 0x0000000000007308 */ /* 0x000e640000000800 */
[----:B-1----:R-:W-:-:S06]  /*0e90*/  FADD R11, R0, 1 ;  /* 0x3f800000000b7421 */ /* 0x002fcc0000000000 */
[----:B------:R-:W1:Y:S02]  /*0ea0*/  MUFU.RCP R11, R11 ;  /* 0x0000000b000b7308 */ /* 0x000e640000001000 */
[----:B-1----:R-:W-:-:S05]  /*0eb0*/  FFMA.FTZ R12, R11, -2, R10 ;  /* 0xc00000000b0c7823 */ /* 0x002fca000001000a */
[----:B------:R-:W-:-:S04]  /*0ec0*/  FSEL R12, R12, 1, !P1 ;  /* 0x3f8000000c0c7808 */ /* 0x000fc80004800000 */
[----:B------:R-:W-:Y:S01]  /*0ed0*/  LOP3.LUT R12, R12, 0x80000000, R13, 0xf8, !PT ;  /* 0x800000000c0c7812 */ /* 0x000fe200078ef80d */
[----:B------:R-:W-:Y:S06]  /*0ee0*/  BRA `(.L_x_20) ;  /* 0x00000000001c7947 */ /* 0x000fec0003800000 */
.L_x_19:
[----:B------:R-:W-:Y:S01]  /*0ef0*/  HFMA2.MMA R0, -RZ, RZ, 1.125, -9232 ;  /* 0x3c80f082ff007435 */ /* 0x000fe200000001ff */
[----:B------:R-:W-:-:S09]  /*0f00*/  FMUL R11, R13, R13 ;  /* 0x0000000d0d0b7220 */ /* 0x000fd20000400000 */
[----:B------:R-:W-:-:S04]  /*0f10*/  FFMA.FTZ R0, R11, R0, -0.052303962409496307373 ;  /* 0xbd563cae0b007423 */ /* 0x000fc80000010000 */
[----:B------:R-:W-:-:S04]  /*0f20*/  FFMA.FTZ R0, R11, R0, 0.1331529766321182251 ;  /* 0x3e0859410b007423 */ /* 0x000fc80000010000 */
[----:B------:R-:W-:-:S04]  /*0f30*/  FFMA.FTZ R0, R11, R0, -0.33332768082618713379 ;  /* 0xbeaaa9ed0b007423 */ /* 0x000fc80000010000 */
[----:B------:R-:W-:-:S04]  /*0f40*/  FFMA.FTZ R0, R11, R0, RZ ;  /* 0x000000000b007223 */ /* 0x000fc800000100ff */
[----:B------:R-:W-:-:S07]  /*0f50*/  FFMA.FTZ R12, R13, R0, R13 ;  /* 0x000000000d0c7223 */ /* 0x000fce000001000d */
.L_x_20:
[----:B------:R-:W-:Y:S05]  /*0f60*/  BSYNC B0 ;  /* 0x0000000000007941 */ /* 0x000fea0003800000 */
.L_x_18:
[----:B------:R-:W-:Y:S01]  /*0f70*/  FADD.FTZ R13, |R7|, -RZ ;  /* 0x800000ff070d7221 */ /* 0x000fe20000010200 */
[----:B------:R-:W-:Y:S04]  /*0f80*/  BSSY B0, `(.L_x_21) ;  /* 0x0000013000007945 */ /* 0x000fe80003800000 */
        /* <DEDUP_REMOVED lines=11> */
.L_x_22:
[----:B------:R-:W-:Y:S01]  /*1040*/  MOV R0, 0x3c80f082 ;  /* 0x3c80f08200007802 */ /* 0x000fe20000000f00 */
[----:B------:R-:W-:-:S04]  /*1050*/  FMUL R11, R7, R7 ;  /* 0x00000007070b7220 */ /* 0x000fc80000400000 */
[----:B------:R-:W-:-:S04]  /*1060*/  FFMA.FTZ R0, R11, R0, -0.052303962409496307373 ;  /* 0xbd563cae0b007423 */ /* 0x000fc80000010000 */
[----:B------:R-:W-:-:S04]  /*1070*/  FFMA.FTZ R0, R11, R0, 0.1331529766321182251 ;  /* 0x3e0859410b007423 */ /* 0x000fc80000010000 */
[----:B------:R-:W-:-:S04]  /*1080*/  FFMA.FTZ R0, R11, R0, -0.33332768082618713379 ;  /* 0xbeaaa9ed0b007423 */ /* 0x000fc80000010000 */
[----:B------:R-:W-:-:S04]  /*1090*/  FFMA.FTZ R0, R11, R0, RZ ;  /* 0x000000000b007223 */ /* 0x000fc800000100ff */
[----:B------:R-:W-:-:S07]  /*10a0*/  FFMA.FTZ R7, R7, R0, R7 ;  /* 0x0000000007077223 */ /* 0x000fce0000010007 */
.L_x_23:
[----:B------:R-:W-:Y:S05]  /*10b0*/  BSYNC B0 ;  /* 0x0000000000007941 */ /* 0x000fea0003800000 */
.L_x_21:
[----:B------:R-:W0:Y:S01]  /*10c0*/  LDC.64 R10, c[0x0][0x220] ;  /* 0x00008800ff0a7b82 */ /* 0x000e220000000a00 */
[----:B------:R-:W-:Y:S01]  /*10d0*/  FMUL R8, R3, R8 ;  /* 0x0000000803087220 */ /* 0x000fe20000400000 */
[----:B------:R-:W-:Y:S01]  /*10e0*/  FMUL R9, R2, R9 ;  /* 0x0000000902097220 */ /* 0x000fe20000400000 */
[----:B------:R-:W-:Y:S01]  /*10f0*/  @P0 FMUL R8, R5, R12 ;  /* 0x0000000c05080220 */ /* 0x000fe20000400000 */
[----:B------:R-:W-:Y:S01]  /*1100*/  @P0 FMUL R9, R6, R7 ;  /* 0x0000000706090220 */ /* 0x000fe20000400000 */
[----:B0-----:R-:W-:-:S05]  /*1110*/  IMAD.WIDE R2, R4, 0x4, R10 ;  /* 0x0000000404027825 */ /* 0x001fca00078e020a */
[----:B------:R-:W-:Y:S01]  /*1120*/  STG.E.64 desc[UR4][R2.64], R8 ;  /* 0x0000000802007986 */ /* 0x000fe2000c101b04 */
[----:B------:R-:W-:Y:S05]  /*1130*/  EXIT ;  /* 0x000000000000794d */ /* 0x000fea0003800000 */
.L_x_24:
[----:B------:R-:W-:-:S00]  /*1140*/  BRA `(.L_x_24) ;  /* 0xfffffffc00fc7947 */ /* 0x000fc0000383ffff */
[----:B------:R-:W-:-:S00]  /*1150*/  NOP ;  /* 0x0000000000007918 */ /* 0x000fc00000000000 */
        /* <DEDUP_REMOVED lines=10> */
.L_x_25:


//--------------------- .nv.global.init           --------------------------
	.section	.nv.global.init,"aw",@progbits
.nv.global.init:
	.type		_$_str,@object
	.size		_$_str,(.L_0 - _$_str)
_$_str:
        /*0000*/ 	.byte	0x5f, 0x5f, 0x43, 0x55, 0x44, 0x41, 0x5f, 0x46, 0x54, 0x5a, 0x00
.L_0:


//--------------------- .nv.constant0.triton_poi_fused_cat_21 --------------------------
	.section	.nv.constant0.triton_poi_fused_cat_21,"a",@progbits
	.sectionflags	@""
	.align	4
.nv.constant0.triton_poi_fused_cat_21:
	.zero		556
